	.headerflags	@"EF_CUDA_TEXMODE_UNIFIED EF_CUDA_64BIT_ADDRESS EF_CUDA_ACCELERATORS EF_CUDA_SM90 EF_CUDA_VIRTUAL_SM(EF_CUDA_SM90)"
	.elftype	@"ET_EXEC"


//--------------------- .nv.info                  --------------------------
	.section	.nv.info,"",@"SHT_CUDA_INFO"
	.align	4


	//----- nvinfo : EIATTR_REGCOUNT
	.align		4
        /*0000*/ 	.byte	0x04, 0x2f
        /*0002*/ 	.short	(.L_3 - .L_2)
	.align		4
.L_2:
        /*0004*/ 	.word	index@(triton_poi_fused__native_batch_norm_legit_no_training_convolution_relu_9)
        /*0008*/ 	.word	0x0000001a


	//----- nvinfo : EIATTR_MIN_STACK_SIZE
	.align		4
.L_3:
        /*000c*/ 	.byte	0x04, 0x12
        /*000e*/ 	.short	(.L_5 - .L_4)
	.align		4
.L_4:
        /*0010*/ 	.word	index@(triton_poi_fused__native_batch_norm_legit_no_training_convolution_relu_9)
        /*0014*/ 	.word	0x00000000


	//----- nvinfo : EIATTR_FRAME_SIZE
	.align		4
.L_5:
        /*0018*/ 	.byte	0x04, 0x11
        /*001a*/ 	.short	(.L_7 - .L_6)
	.align		4
.L_6:
        /*001c*/ 	.word	index@(triton_poi_fused__native_batch_norm_legit_no_training_convolution_relu_9)
        /*0020*/ 	.word	0x00000000


	//----- nvinfo : EIATTR_MIN_STACK_SIZE
	.align		4
.L_7:
        /*0024*/ 	.byte	0x04, 0x12
        /*0026*/ 	.short	(.L_9 - .L_8)
	.align		4
.L_8:
        /*0028*/ 	.word	index@(triton_poi_fused__native_batch_norm_legit_no_training_convolution_relu_9)
        /*002c*/ 	.word	0x00000000
.L_9:


//--------------------- .nv.info.triton_poi_fused__native_batch_norm_legit_no_training_convolution_relu_9 --------------------------
	.section	.nv.info.triton_poi_fused__native_batch_norm_legit_no_training_convolution_relu_9,"",@"SHT_CUDA_INFO"
	.sectionflags	@""
	.align	4


	//----- nvinfo : EIATTR_CUDA_API_VERSION
	.align		4
        /*0000*/ 	.byte	0x04, 0x37
        /*0002*/ 	.short	(.L_11 - .L_10)
.L_10:
        /*0004*/ 	.word	0x0000007c


	//----- nvinfo : EIATTR_KPARAM_INFO
	.align		4
.L_11:
        /*0008*/ 	.byte	0x04, 0x17
        /*000a*/ 	.short	(.L_13 - .L_12)
.L_12:
        /*000c*/ 	.word	0x00000000
        /*0010*/ 	.short	0x0007
        /*0012*/ 	.short	0x0038
        /*0014*/ 	.byte	0x00, 0xf0, 0x11, 0x00


	//----- nvinfo : EIATTR_KPARAM_INFO
	.align		4
.L_13:
        /*0018*/ 	.byte	0x04, 0x17
        /*001a*/ 	.short	(.L_15 - .L_14)
.L_14:
        /*001c*/ 	.word	0x00000000
        /*0020*/ 	.short	0x0006
        /*0022*/ 	.short	0x0030
        /*0024*/ 	.byte	0x00, 0xf4, 0x21, 0x00


	//----- nvinfo : EIATTR_KPARAM_INFO
	.align		4
.L_15:
        /*0028*/ 	.byte	0x04, 0x17
        /*002a*/ 	.short	(.L_17 - .L_16)
.L_16:
        /*002c*/ 	.word	0x00000000
        /*0030*/ 	.short	0x0005
        /*0032*/ 	.short	0x0028
        /*0034*/ 	.byte	0x00, 0xf4, 0x21, 0x00


	//----- nvinfo : EIATTR_KPARAM_INFO
	.align		4
.L_17:
        /*0038*/ 	.byte	0x04, 0x17
        /*003a*/ 	.short	(.L_19 - .L_18)
.L_18:
        /*003c*/ 	.word	0x00000000
        /*0040*/ 	.short	0x0004
        /*0042*/ 	.short	0x0020
        /*0044*/ 	.byte	0x00, 0xf4, 0x21, 0x00


	//----- nvinfo : EIATTR_KPARAM_INFO
	.align		4
.L_19:
        /*0048*/ 	.byte	0x04, 0x17
        /*004a*/ 	.short	(.L_21 - .L_20)
.L_20:
        /*004c*/ 	.word	0x00000000
        /*0050*/ 	.short	0x0003
        /*0052*/ 	.short	0x0018
        /*0054*/ 	.byte	0x00, 0xf4, 0x21, 0x00


	//----- nvinfo : EIATTR_KPARAM_INFO
	.align		4
.L_21:
        /*0058*/ 	.byte	0x04, 0x17
        /*005a*/ 	.short	(.L_23 - .L_22)
.L_22:
        /*005c*/ 	.word	0x00000000
        /*0060*/ 	.short	0x0002
        /*0062*/ 	.short	0x0010
        /*0064*/ 	.byte	0x00, 0xf4, 0x21, 0x00


	//----- nvinfo : EIATTR_KPARAM_INFO
	.align		4
.L_23:
        /*0068*/ 	.byte	0x04, 0x17
        /*006a*/ 	.short	(.L_25 - .L_24)
.L_24:
        /*006c*/ 	.word	0x00000000
        /*0070*/ 	.short	0x0001
        /*0072*/ 	.short	0x0008
        /*0074*/ 	.byte	0x00, 0xf4, 0x21, 0x00


	//----- nvinfo : EIATTR_KPARAM_INFO
	.align		4
.L_25:
        /*0078*/ 	.byte	0x04, 0x17
        /*007a*/ 	.short	(.L_27 - .L_26)
.L_26:
        /*007c*/ 	.word	0x00000000
        /*0080*/ 	.short	0x0000
        /*0082*/ 	.short	0x0000
        /*0084*/ 	.byte	0x00, 0xf4, 0x21, 0x00


	//----- nvinfo : EIATTR_SPARSE_MMA_MASK
	.align		4
.L_27:
        /*0088*/ 	.byte	0x03, 0x50
        /*008a*/ 	.short	0x0000


	//----- nvinfo : EIATTR_MAXREG_COUNT
	.align		4
        /*008c*/ 	.byte	0x03, 0x1b
        /*008e*/ 	.short	0x00ff


	//----- nvinfo : EIATTR_EXIT_INSTR_OFFSETS
	.align		4
        /*0090*/ 	.byte	0x04, 0x1c
        /*0092*/ 	.short	(.L_29 - .L_28)


	//   ....[0]....
.L_28:
        /*0094*/ 	.word	0x00000500


	//   ....[1]....
        /*0098*/ 	.word	0x00000520


	//----- nvinfo : EIATTR_REQNTID
	.align		4
.L_29:
        /*009c*/ 	.byte	0x04, 0x10
        /*009e*/ 	.short	(.L_31 - .L_30)
.L_30:
        /*00a0*/ 	.word	0x00000080
        /*00a4*/ 	.word	0x00000001
        /*00a8*/ 	.word	0x00000001


	//----- nvinfo : EIATTR_CBANK_PARAM_SIZE
	.align		4
.L_31:
        /*00ac*/ 	.byte	0x03, 0x19
        /*00ae*/ 	.short	0x003c


	//----- nvinfo : EIATTR_PARAM_CBANK
	.align		4
        /*00b0*/ 	.byte	0x04, 0x0a
        /*00b2*/ 	.short	(.L_33 - .L_32)
	.align		4
.L_32:
        /*00b4*/ 	.word	index@(.nv.constant0.triton_poi_fused__native_batch_norm_legit_no_training_convolution_relu_9)
        /*00b8*/ 	.short	0x0210
        /*00ba*/ 	.short	0x003c


	//----- nvinfo : EIATTR_SW_WAR
	.align		4
.L_33:
        /*00bc*/ 	.byte	0x04, 0x36
        /*00be*/ 	.short	(.L_35 - .L_34)
.L_34:
        /*00c0*/ 	.word	0x00000008
.L_35:


//--------------------- .nv.callgraph             --------------------------
	.section	.nv.callgraph,"",@"SHT_CUDA_CALLGRAPH"
	.align	4
	.sectionentsize	8
	.align		4
        /*0000*/ 	.word	0x00000000
	.align		4
        /*0004*/ 	.word	0xffffffff
	.align		4
        /*0008*/ 	.word	0x00000000
	.align		4
        /*000c*/ 	.word	0xfffffffe
	.align		4
        /*0010*/ 	.word	0x00000000
	.align		4
        /*0014*/ 	.word	0xfffffffd
	.align		4
        /*0018*/ 	.word	0x00000000
	.align		4
        /*001c*/ 	.word	0xfffffffc


//--------------------- .nv.constant4             --------------------------
	.section	.nv.constant4,"a",@progbits
	.align	8
	.align		8
.nv.constant4:
        /*0000*/ 	.dword	_$_str
	.align		8
        /*0008*/ 	.dword	_$_str_$_2


//--------------------- .text.triton_poi_fused__native_batch_norm_legit_no_training_convolution_relu_9 --------------------------
	.section	.text.triton_poi_fused__native_batch_norm_legit_no_training_convolution_relu_9,"ax",@progbits
	.align	128
        .global         triton_poi_fused__native_batch_norm_legit_no_training_convolution_relu_9
        .type           triton_poi_fused__native_batch_norm_legit_no_training_convolution_relu_9,@function
        .size           triton_poi_fused__native_batch_norm_legit_no_training_convolution_relu_9,(.L_x_1 - triton_poi_fused__native_batch_norm_legit_no_training_convolution_relu_9)
        .other          triton_poi_fused__native_batch_norm_legit_no_training_convolution_relu_9,@"STO_CUDA_ENTRY STV_DEFAULT"
triton_poi_fused__native_batch_norm_legit_no_training_convolution_relu_9:
.text.triton_poi_fused__native_batch_norm_legit_no_training_convolution_relu_9:
[----:B------:R-:W0:Y:S01]  /*0000*/  LDC R1, c[0x0][0x28] ;  /* 0x00000a00ff017b82 */ /* 0x000e220000000800 */
[----:B------:R-:W1:Y:S01]  /*0010*/  S2R R0, SR_TID.X ;  /* 0x0000000000007919 */ /* 0x000e620000002100 */
[----:B------:R-:W-:Y:S01]  /*0020*/  CS2R R16, SRZ ;  /* 0x0000000000107805 */ /* 0x000fe2000001ff00 */
[----:B------:R-:W-:-:S05]  /*0030*/  ULDC.64 UR4, c[0x0][0x208] ;  /* 0x0000820000047ab9 */ /* 0x000fca0000000a00 */
[----:B------:R-:W2:Y:S01]  /*0040*/  LDC.64 R14, c[0x0][0x218] ;  /* 0x00008600ff0e7b82 */ /* 0x000ea20000000a00 */
[----:B------:R-:W3:Y:S07]  /*0050*/  S2R R5, SR_CTAID.X ;  /* 0x0000000000057919 */ /* 0x000eee0000002500 */
[----:B------:R-:W4:Y:S08]  /*0060*/  LDC.64 R22, c[0x0][0x210] ;  /* 0x00008400ff167b82 */ /* 0x000f300000000a00 */
[----:B------:R-:W5:Y:S08]  /*0070*/  LDC.64 R20, c[0x0][0x220] ;  /* 0x00008800ff147b82 */ /* 0x000f700000000a00 */
[----:B------:R-:W2:Y:S01]  /*0080*/  LDC.64 R8, c[0x0][0x230] ;  /* 0x00008c00ff087b82 */ /* 0x000ea20000000a00 */
[----:B-1----:R-:W-:-:S07]  /*0090*/  SHF.L.U32 R0, R0, 0x1, RZ ;  /* 0x0000000100007819 */ /* 0x002fce00000006ff */
[----:B------:R-:W1:Y:S01]  /*00a0*/  LDC.64 R6, c[0x0][0x238] ;  /* 0x00008e00ff067b82 */ /* 0x000e620000000a00 */
[----:B---3--:R-:W-:Y:S02]  /*00b0*/  SHF.R.S32.HI R3, RZ, 0x17, R5 ;  /* 0x00000017ff037819 */ /* 0x008fe40000011405 */
[----:B------:R-:W-:Y:S02]  /*00c0*/  LOP3.LUT R0, R0, 0xfe, RZ, 0xc0, !PT ;  /* 0x000000fe00007812 */ /* 0x000fe400078ec0ff */
[----:B------:R-:W-:Y:S02]  /*00d0*/  SGXT R3, R3, 0x1 ;  /* 0x000000010303781a */ /* 0x000fe40000000200 */
[----:B------:R-:W-:Y:S02]  /*00e0*/  LEA R0, R5, R0, 0x8 ;  /* 0x0000000005007211 */ /* 0x000fe400078e40ff */
[----:B------:R-:W3:Y:S02]  /*00f0*/  LDC.64 R4, c[0x0][0x228] ;  /* 0x00008a00ff047b82 */ /* 0x000ee40000000a00 */
[----:B------:R-:W-:-:S02]  /*0100*/  LEA.HI R3, R3, R0, RZ, 0x4 ;  /* 0x0000000003037211 */ /* 0x000fc400078f20ff */
[----:B------:R-:W-:Y:S02]  /*0110*/  ISETP.GE.AND P0, PT, R0, 0x800, PT ;  /* 0x000008000000780c */ /* 0x000fe40003f06270 */
[----:B------:R-:W-:-:S04]  /*0120*/  SHF.R.S32.HI R3, RZ, 0x4, R3 ;  /* 0x00000004ff037819 */ /* 0x000fc80000011403 */
[----:B------:R-:W-:-:S04]  /*0130*/  LEA.HI R2, R3, R3, RZ, 0x5 ;  /* 0x0000000303027211 */ /* 0x000fc800078f28ff */
[----:B------:R-:W-:-:S04]  /*0140*/  LOP3.LUT R2, R2, 0xffffffe0, RZ, 0xc0, !PT ;  /* 0xffffffe002027812 */ /* 0x000fc800078ec0ff */
[----:B------:R-:W-:-:S05]  /*0150*/  IADD3 R19, R3, -R2, RZ ;  /* 0x8000000203137210 */ /* 0x000fca0007ffe0ff */
[----:B---3--:R-:W-:-:S05]  /*0160*/  IMAD.WIDE R4, R19, 0x4, R4 ;  /* 0x0000000413047825 */ /* 0x008fca00078e0204 */
[----:B------:R-:W3:Y:S04]  /*0170*/  @!P0 LDG.E.EL R16, desc[UR4][R4.64] ;  /* 0x0000000404108981 */ /* 0x000ee8000c2e1900 */
[----:B------:R4:W3:Y:S01]  /*0180*/  @!P0 LDG.E.EL R17, desc[UR4][R4.64] ;  /* 0x0000000404118981 */ /* 0x0008e2000c2e1900 */
[----:B------:R-:W-:Y:S02]  /*0190*/  CS2R R12, SRZ ;  /* 0x00000000000c7805 */ /* 0x000fe4000001ff00 */
[----:B------:R-:W-:Y:S02]  /*01a0*/  CS2R R10, SRZ ;  /* 0x00000000000a7805 */ /* 0x000fe4000001ff00 */
[----:B------:R-:W-:Y:S01]  /*01b0*/  CS2R R2, SRZ ;  /* 0x0000000000027805 */ /* 0x000fe2000001ff00 */
[----:B--2---:R-:W-:-:S05]  /*01c0*/  IMAD.WIDE R14, R19, 0x4, R14 ;  /* 0x00000004130e7825 */ /* 0x004fca00078e020e */
[----:B------:R-:W2:Y:S01]  /*01d0*/  @!P0 LDG.E.EL R13, desc[UR4][R14.64] ;  /* 0x000000040e0d8981 */ /* 0x000ea2000c2e1900 */
[----:B----4-:R-:W-:-:S03]  /*01e0*/  IMAD.WIDE R4, R0, 0x4, R22 ;  /* 0x0000000400047825 */ /* 0x010fc600078e0216 */
[----:B------:R-:W4:Y:S01]  /*01f0*/  @!P0 LDG.E.EL R10, desc[UR4][R14.64] ;  /* 0x000000040e0a8981 */ /* 0x000f22000c2e1900 */
[----:B-----5:R-:W-:-:S03]  /*0200*/  IMAD.WIDE R22, R19, 0x4, R20 ;  /* 0x0000000413167825 */ /* 0x020fc600078e0214 */
[----:B------:R-:W2:Y:S01]  /*0210*/  @!P0 LDG.E.64 R2, desc[UR4][R4.64] ;  /* 0x0000000404028981 */ /* 0x000ea2000c1e1b00 */
[C---:B0-----:R-:W-:Y:S01]  /*0220*/  IMAD.WIDE R8, R19.reuse, 0x4, R8 ;  /* 0x0000000413087825 */ /* 0x041fe200078e0208 */
[----:B------:R-:W-:Y:S02]  /*0230*/  CS2R R20, SRZ ;  /* 0x0000000000147805 */ /* 0x000fe4000001ff00 */
[----:B------:R-:W5:Y:S01]  /*0240*/  @!P0 LDG.E.EL R11, desc[UR4][R22.64] ;  /* 0x00000004160b8981 */ /* 0x000f62000c2e1900 */
[----:B-1----:R-:W-:Y:S01]  /*0250*/  IMAD.WIDE R6, R19, 0x4, R6 ;  /* 0x0000000413067825 */ /* 0x002fe200078e0206 */
[----:B------:R-:W-:Y:S02]  /*0260*/  CS2R R18, SRZ ;  /* 0x0000000000127805 */ /* 0x000fe4000001ff00 */
[----:B------:R-:W2:Y:S04]  /*0270*/  @!P0 LDG.E.EL R12, desc[UR4][R22.64] ;  /* 0x00000004160c8981 */ /* 0x000ea8000c2e1900 */
[----:B------:R-:W2:Y:S04]  /*0280*/  @!P0 LDG.E.EL R20, desc[UR4][R8.64] ;  /* 0x0000000408148981 */ /* 0x000ea8000c2e1900 */
[----:B------:R0:W2:Y:S04]  /*0290*/  @!P0 LDG.E.EL R21, desc[UR4][R8.64] ;  /* 0x0000000408158981 */ /* 0x0000a8000c2e1900 */
[----:B------:R-:W2:Y:S04]  /*02a0*/  @!P0 LDG.E.EL R19, desc[UR4][R6.64] ;  /* 0x0000000406138981 */ /* 0x000ea8000c2e1900 */
[----:B------:R1:W2:Y:S01]  /*02b0*/  @!P0 LDG.E.EL R18, desc[UR4][R6.64] ;  /* 0x0000000406128981 */ /* 0x0002a2000c2e1900 */
[----:B0-----:R-:W-:Y:S01]  /*02c0*/  HFMA2.MMA R8, -RZ, RZ, 1.625, 0 ;  /* 0x3e800000ff087435 */ /* 0x001fe200000001ff */
[----:B-1----:R-:W0:Y:S02]  /*02d0*/  LDC.64 R6, c[0x0][0x240] ;  /* 0x00009000ff067b82 */ /* 0x002e240000000a00 */
[----:B0-----:R-:W-:-:S04]  /*02e0*/  IMAD.WIDE R6, R0, 0x4, R6 ;  /* 0x0000000400067825 */ /* 0x001fc800078e0206 */
[----:B---3--:R-:W-:Y:S01]  /*02f0*/  FADD R16, R16, 9.9999997473787516356e-06 ;  /* 0x3727c5ac10107421 */ /* 0x008fe20000000000 */
[----:B------:R-:W-:-:S03]  /*0300*/  FADD R17, R17, 9.9999997473787516356e-06 ;  /* 0x3727c5ac11117421 */ /* 0x000fc60000000000 */
[----:B------:R-:W0:Y:S08]  /*0310*/  MUFU.SQRT R14, R16 ;  /* 0x00000010000e7308 */ /* 0x000e300000002000 */
[----:B------:R-:W1:Y:S01]  /*0320*/  MUFU.SQRT R15, R17 ;  /* 0x00000011000f7308 */ /* 0x000e620000002000 */
[C---:B0-----:R-:W-:Y:S02]  /*0330*/  FSETP.GT.AND P1, PT, R14.reuse, 8.50705917302346158658e+37, PT ;  /* 0x7e8000000e00780b */ /* 0x041fe40003f24000 */
[----:B------:R-:W-:-:S02]  /*0340*/  FSETP.GEU.AND P3, PT, R14, 1.175494350822287508e-38, PT ;  /* 0x008000000e00780b */ /* 0x000fc40003f6e000 */
[C---:B-1----:R-:W-:Y:S02]  /*0350*/  FSETP.GT.AND P2, PT, R15.reuse, 8.50705917302346158658e+37, PT ;  /* 0x7e8000000f00780b */ /* 0x042fe40003f44000 */
[----:B------:R-:W-:-:S07]  /*0360*/  FSETP.GEU.AND P4, PT, R15, 1.175494350822287508e-38, PT ;  /* 0x008000000f00780b */ /* 0x000fce0003f8e000 */
[----:B------:R-:W-:-:S04]  /*0370*/  @P1 FMUL R14, R14, 0.25 ;  /* 0x3e8000000e0e1820 */ /* 0x000fc80000400000 */
[----:B------:R-:W-:Y:S01]  /*0380*/  @!P3 FMUL R14, R14, 16777216 ;  /* 0x4b8000000e0eb820 */ /* 0x000fe20000400000 */
[----:B------:R-:W-:-:S04]  /*0390*/  @P2 FMUL R15, R15, 0.25 ;  /* 0x3e8000000f0f2820 */ /* 0x000fc80000400000 */
[----:B------:R-:W-:Y:S01]  /*03a0*/  @!P4 FMUL R15, R15, 16777216 ;  /* 0x4b8000000f0fc820 */ /* 0x000fe20000400000 */
[----:B------:R-:W0:Y:S01]  /*03b0*/  MUFU.RCP R14, R14 ;  /* 0x0000000e000e7308 */ /* 0x000e220000001000 */
[----:B------:R-:W-:-:S07]  /*03c0*/  FSEL R9, R8, 1, P1 ;  /* 0x3f80000008097808 */ /* 0x000fce0000800000 */
[----:B------:R-:W1:Y:S01]  /*03d0*/  MUFU.RCP R15, R15 ;  /* 0x0000000f000f7308 */ /* 0x000e620000001000 */
[----:B------:R-:W-:Y:S01]  /*03e0*/  FSEL R8, R8, 1, P2 ;  /* 0x3f80000008087808 */ /* 0x000fe20001000000 */
[----:B------:R-:W-:Y:S01]  /*03f0*/  @!P3 FMUL R9, R9, 16777216 ;  /* 0x4b8000000909b820 */ /* 0x000fe20000400000 */
[----:B--2---:R-:W-:Y:S01]  /*0400*/  FADD R2, R13, R2 ;  /* 0x000000020d027221 */ /* 0x004fe20000000000 */
[----:B----4-:R-:W-:Y:S02]  /*0410*/  FADD R3, R10, R3 ;  /* 0x000000030a037221 */ /* 0x010fe40000000000 */
[----:B------:R-:W-:Y:S01]  /*0420*/  @!P4 FMUL R8, R8, 16777216 ;  /* 0x4b8000000808c820 */ /* 0x000fe20000400000 */
[----:B0-----:R-:W-:Y:S01]  /*0430*/  FMUL R14, R14, R9 ;  /* 0x000000090e0e7220 */ /* 0x001fe20000400000 */
[----:B-----5:R-:W-:Y:S01]  /*0440*/  FADD R11, R2, -R11 ;  /* 0x8000000b020b7221 */ /* 0x020fe20000000000 */
[----:B------:R-:W-:Y:S01]  /*0450*/  FADD R12, R3, -R12 ;  /* 0x8000000c030c7221 */ /* 0x000fe20000000000 */
[----:B-1----:R-:W-:-:S02]  /*0460*/  FMUL R9, R15, R8 ;  /* 0x000000080f097220 */ /* 0x002fc40000400000 */
[----:B------:R-:W-:Y:S02]  /*0470*/  FMUL R14, R11, R14 ;  /* 0x0000000e0b0e7220 */ /* 0x000fe40000400000 */
[----:B------:R-:W-:Y:S02]  /*0480*/  FMUL R9, R12, R9 ;  /* 0x000000090c097220 */ /* 0x000fe40000400000 */
[----:B------:R-:W-:Y:S02]  /*0490*/  FFMA R14, R14, R20, R19 ;  /* 0x000000140e0e7223 */ /* 0x000fe40000000013 */
[----:B------:R-:W-:Y:S01]  /*04a0*/  FFMA R9, R9, R21, R18 ;  /* 0x0000001509097223 */ /* 0x000fe20000000012 */
[----:B------:R0:W-:Y:S02]  /*04b0*/  @!P0 STG.E.64 desc[UR4][R4.64], R2 ;  /* 0x0000000204008986 */ /* 0x0001e4000c101b04 */
[----:B------:R-:W-:Y:S02]  /*04c0*/  FSETP.GEU.AND P1, PT, R14, RZ, PT ;  /* 0x000000ff0e00720b */ /* 0x000fe40003f2e000 */
[----:B------:R-:W-:-:S02]  /*04d0*/  FSETP.GEU.AND P2, PT, R9, RZ, PT ;  /* 0x000000ff0900720b */ /* 0x000fc40003f4e000 */
[----:B------:R-:W-:Y:S02]  /*04e0*/  FSEL R8, R14, RZ, P1 ;  /* 0x000000ff0e087208 */ /* 0x000fe40000800000 */
[----:B------:R-:W-:Y:S01]  /*04f0*/  FSEL R9, R9, RZ, P2 ;  /* 0x000000ff09097208 */ /* 0x000fe20001000000 */
[----:B0-----:R-:W-:Y:S08]  /*0500*/  @P0 EXIT ;  /* 0x000000000000094d */ /* 0x001ff00003800000 */
[----:B------:R-:W-:Y:S01]  /*0510*/  STG.E.64 desc[UR4][R6.64], R8 ;  /* 0x0000000806007986 */ /* 0x000fe2000c101b04 */
[----:B------:R-:W-:Y:S05]  /*0520*/  EXIT ;  /* 0x000000000000794d */ /* 0x000fea0003800000 */
.L_x_0:
[----:B------:R-:W-:-:S00]  /*0530*/  BRA `(.L_x_0) ;  /* 0xfffffffc00fc7947 */ /* 0x000fc0000383ffff */
[----:B------:R-:W-:-:S00]  /*0540*/  NOP ;  /* 0x0000000000007918 */ /* 0x000fc00000000000 */
        /* <DEDUP_REMOVED lines=11> */
.L_x_1:


//--------------------- .nv.global.init           --------------------------
	.section	.nv.global.init,"aw",@progbits
.nv.global.init:
	.type		_$_str,@object
	.size		_$_str,(_$_str_$_2 - _$_str)
_$_str:
        /*0000*/ 	.byte	0x5f, 0x5f, 0x43, 0x55, 0x44, 0x41, 0x5f, 0x46, 0x54, 0x5a, 0x00
	.type		_$_str_$_2,@object
	.size		_$_str_$_2,(.L_1 - _$_str_$_2)
_$_str_$_2:
        /*000b*/ 	.byte	0x5f, 0x5f, 0x43, 0x55, 0x44, 0x41, 0x5f, 0x50, 0x52, 0x45, 0x43, 0x5f, 0x53, 0x51, 0x52, 0x54
        /*001b*/ 	.byte	0x00
.L_1:


//--------------------- .nv.constant0.triton_poi_fused__native_batch_norm_legit_no_training_convolution_relu_9 --------------------------
	.section	.nv.constant0.triton_poi_fused__native_batch_norm_legit_no_training_convolution_relu_9,"a",@progbits
	.sectionflags	@""
	.align	4
.nv.constant0.triton_poi_fused__native_batch_norm_legit_no_training_convolution_relu_9:
	.zero		588
